	.headerflags	@"EF_CUDA_TEXMODE_UNIFIED EF_CUDA_64BIT_ADDRESS EF_CUDA_ACCELERATORS EF_CUDA_SM90 EF_CUDA_VIRTUAL_SM(EF_CUDA_SM90)"
	.elftype	@"ET_EXEC"


//--------------------- .nv.info                  --------------------------
	.section	.nv.info,"",@"SHT_CUDA_INFO"
	.align	4


	//----- nvinfo : EIATTR_REGCOUNT
	.align		4
        /*0000*/ 	.byte	0x04, 0x2f
        /*0002*/ 	.short	(.L_1 - .L_0)
	.align		4
.L_0:
        /*0004*/ 	.word	index@(triton_poi_fused_cat_14)
        /*0008*/ 	.word	0x00000020


	//----- nvinfo : EIATTR_MIN_STACK_SIZE
	.align		4
.L_1:
        /*000c*/ 	.byte	0x04, 0x12
        /*000e*/ 	.short	(.L_3 - .L_2)
	.align		4
.L_2:
        /*0010*/ 	.word	index@(triton_poi_fused_cat_14)
        /*0014*/ 	.word	0x00000000


	//----- nvinfo : EIATTR_FRAME_SIZE
	.align		4
.L_3:
        /*0018*/ 	.byte	0x04, 0x11
        /*001a*/ 	.short	(.L_5 - .L_4)
	.align		4
.L_4:
        /*001c*/ 	.word	index@(triton_poi_fused_cat_14)
        /*0020*/ 	.word	0x00000000


	//----- nvinfo : EIATTR_MIN_STACK_SIZE
	.align		4
.L_5:
        /*0024*/ 	.byte	0x04, 0x12
        /*0026*/ 	.short	(.L_7 - .L_6)
	.align		4
.L_6:
        /*0028*/ 	.word	index@(triton_poi_fused_cat_14)
        /*002c*/ 	.word	0x00000000
.L_7:


//--------------------- .nv.info.triton_poi_fused_cat_14 --------------------------
	.section	.nv.info.triton_poi_fused_cat_14,"",@"SHT_CUDA_INFO"
	.sectionflags	@""
	.align	4


	//----- nvinfo : EIATTR_CUDA_API_VERSION
	.align		4
        /*0000*/ 	.byte	0x04, 0x37
        /*0002*/ 	.short	(.L_9 - .L_8)
.L_8:
        /*0004*/ 	.word	0x0000007c


	//----- nvinfo : EIATTR_KPARAM_INFO
	.align		4
.L_9:
        /*0008*/ 	.byte	0x04, 0x17
        /*000a*/ 	.short	(.L_11 - .L_10)
.L_10:
        /*000c*/ 	.word	0x00000000
        /*0010*/ 	.short	0x0005
        /*0012*/ 	.short	0x0028
        /*0014*/ 	.byte	0x00, 0xf0, 0x11, 0x00


	//----- nvinfo : EIATTR_KPARAM_INFO
	.align		4
.L_11:
        /*0018*/ 	.byte	0x04, 0x17
        /*001a*/ 	.short	(.L_13 - .L_12)
.L_12:
        /*001c*/ 	.word	0x00000000
        /*0020*/ 	.short	0x0004
        /*0022*/ 	.short	0x0020
        /*0024*/ 	.byte	0x00, 0xf4, 0x21, 0x00


	//----- nvinfo : EIATTR_KPARAM_INFO
	.align		4
.L_13:
        /*0028*/ 	.byte	0x04, 0x17
        /*002a*/ 	.short	(.L_15 - .L_14)
.L_14:
        /*002c*/ 	.word	0x00000000
        /*0030*/ 	.short	0x0003
        /*0032*/ 	.short	0x0018
        /*0034*/ 	.byte	0x00, 0xf4, 0x21, 0x00


	//----- nvinfo : EIATTR_KPARAM_INFO
	.align		4
.L_15:
        /*0038*/ 	.byte	0x04, 0x17
        /*003a*/ 	.short	(.L_17 - .L_16)
.L_16:
        /*003c*/ 	.word	0x00000000
        /*0040*/ 	.short	0x0002
        /*0042*/ 	.short	0x0010
        /*0044*/ 	.byte	0x00, 0xf4, 0x21, 0x00


	//----- nvinfo : EIATTR_KPARAM_INFO
	.align		4
.L_17:
        /*0048*/ 	.byte	0x04, 0x17
        /*004a*/ 	.short	(.L_19 - .L_18)
.L_18:
        /*004c*/ 	.word	0x00000000
        /*0050*/ 	.short	0x0001
        /*0052*/ 	.short	0x0008
        /*0054*/ 	.byte	0x00, 0xf4, 0x21, 0x00


	//----- nvinfo : EIATTR_KPARAM_INFO
	.align		4
.L_19:
        /*0058*/ 	.byte	0x04, 0x17
        /*005a*/ 	.short	(.L_21 - .L_20)
.L_20:
        /*005c*/ 	.word	0x00000000
        /*0060*/ 	.short	0x0000
        /*0062*/ 	.short	0x0000
        /*0064*/ 	.byte	0x00, 0xf4, 0x21, 0x00


	//----- nvinfo : EIATTR_SPARSE_MMA_MASK
	.align		4
.L_21:
        /*0068*/ 	.byte	0x03, 0x50
        /*006a*/ 	.short	0x0000


	//----- nvinfo : EIATTR_MAXREG_COUNT
	.align		4
        /*006c*/ 	.byte	0x03, 0x1b
        /*006e*/ 	.short	0x00ff


	//----- nvinfo : EIATTR_EXIT_INSTR_OFFSETS
	.align		4
        /*0070*/ 	.byte	0x04, 0x1c
        /*0072*/ 	.short	(.L_23 - .L_22)


	//   ....[0]....
.L_22:
        /*0074*/ 	.word	0x00000bc0


	//   ....[1]....
        /*0078*/ 	.word	0x00000be0


	//----- nvinfo : EIATTR_REQNTID
	.align		4
.L_23:
        /*007c*/ 	.byte	0x04, 0x10
        /*007e*/ 	.short	(.L_25 - .L_24)
.L_24:
        /*0080*/ 	.word	0x00000080
        /*0084*/ 	.word	0x00000001
        /*0088*/ 	.word	0x00000001


	//----- nvinfo : EIATTR_CBANK_PARAM_SIZE
	.align		4
.L_25:
        /*008c*/ 	.byte	0x03, 0x19
        /*008e*/ 	.short	0x002c


	//----- nvinfo : EIATTR_PARAM_CBANK
	.align		4
        /*0090*/ 	.byte	0x04, 0x0a
        /*0092*/ 	.short	(.L_27 - .L_26)
	.align		4
.L_26:
        /*0094*/ 	.word	index@(.nv.constant0.triton_poi_fused_cat_14)
        /*0098*/ 	.short	0x0210
        /*009a*/ 	.short	0x002c


	//----- nvinfo : EIATTR_SW_WAR
	.align		4
.L_27:
        /*009c*/ 	.byte	0x04, 0x36
        /*009e*/ 	.short	(.L_29 - .L_28)
.L_28:
        /*00a0*/ 	.word	0x00000008
.L_29:


//--------------------- .nv.callgraph             --------------------------
	.section	.nv.callgraph,"",@"SHT_CUDA_CALLGRAPH"
	.align	4
	.sectionentsize	8
	.align		4
        /*0000*/ 	.word	0x00000000
	.align		4
        /*0004*/ 	.word	0xffffffff
	.align		4
        /*0008*/ 	.word	0x00000000
	.align		4
        /*000c*/ 	.word	0xfffffffe
	.align		4
        /*0010*/ 	.word	0x00000000
	.align		4
        /*0014*/ 	.word	0xfffffffd
	.align		4
        /*0018*/ 	.word	0x00000000
	.align		4
        /*001c*/ 	.word	0xfffffffc


//--------------------- .text.triton_poi_fused_cat_14 --------------------------
	.section	.text.triton_poi_fused_cat_14,"ax",@progbits
	.align	128
        .global         triton_poi_fused_cat_14
        .type           triton_poi_fused_cat_14,@function
        .size           triton_poi_fused_cat_14,(.L_x_1 - triton_poi_fused_cat_14)
        .other          triton_poi_fused_cat_14,@"STO_CUDA_ENTRY STV_DEFAULT"
triton_poi_fused_cat_14:
.text.triton_poi_fused_cat_14:
[----:B------:R-:W0:Y:S02]  /*0000*/  LDC R1, c[0x0][0x28] ;  /* 0x00000a00ff017b82 */ /* 0x000e240000000800 */
[----:B------:R-:W1:Y:S01]  /*0010*/  S2R R0, SR_TID.X ;  /* 0x0000000000007919 */ /* 0x000e620000002100 */
[----:B------:R-:W2:Y:S01]  /*0020*/  LDC.64 R20, c[0x0][0x218] ;  /* 0x00008600ff147b82 */ /* 0x000ea20000000a00 */
[----:B------:R-:W-:Y:S01]  /*0030*/  IMAD.MOV.U32 R18, RZ, RZ, RZ ;  /* 0x000000ffff127224 */ /* 0x000fe200078e00ff */
[----:B------:R-:W-:Y:S01]  /*0040*/  ULDC.64 UR4, c[0x0][0x208] ;  /* 0x0000820000047ab9 */ /* 0x000fe20000000a00 */
[----:B------:R-:W3:Y:S01]  /*0050*/  S2R R3, SR_CTAID.X ;  /* 0x0000000000037919 */ /* 0x000ee20000002500 */
[----:B------:R-:W-:Y:S02]  /*0060*/  CS2R R12, SRZ ;  /* 0x00000000000c7805 */ /* 0x000fe4000001ff00 */
[----:B------:R-:W-:Y:S01]  /*0070*/  CS2R R14, SRZ ;  /* 0x00000000000e7805 */ /* 0x000fe2000001ff00 */
[----:B------:R-:W-:Y:S01]  /*0080*/  IMAD.MOV.U32 R28, RZ, RZ, RZ ;  /* 0x000000ffff1c7224 */ /* 0x000fe200078e00ff */
[----:B------:R-:W-:Y:S01]  /*0090*/  ULDC.64 UR6, c[0x0][0x228] ;  /* 0x00008a0000067ab9 */ /* 0x000fe20000000a00 */
[----:B-1----:R-:W-:Y:S01]  /*00a0*/  IMAD.SHL.U32 R0, R0, 0x4, RZ ;  /* 0x0000000400007824 */ /* 0x002fe200078e00ff */
[----:B---3--:R-:W-:-:S04]  /*00b0*/  SHF.R.S32.HI R2, RZ, 0x15, R3 ;  /* 0x00000015ff027819 */ /* 0x008fc80000011403 */
[----:B------:R-:W-:Y:S02]  /*00c0*/  LOP3.LUT R0, R0, 0x1fc, RZ, 0xc0, !PT ;  /* 0x000001fc00007812 */ /* 0x000fe400078ec0ff */
[----:B------:R-:W-:-:S03]  /*00d0*/  SGXT R2, R2, 0x1 ;  /* 0x000000010202781a */ /* 0x000fc60000000200 */
[----:B------:R-:W-:-:S04]  /*00e0*/  IMAD R0, R3, 0x400, R0 ;  /* 0x0000040003007824 */ /* 0x000fc800078e0200 */
[----:B------:R-:W-:Y:S01]  /*00f0*/  IMAD.HI R11, R0, 0x15390949, RZ ;  /* 0x15390949000b7827 */ /* 0x000fe200078e02ff */
[----:B------:R-:W-:-:S04]  /*0100*/  LEA.HI R3, R2, R0, RZ, 0x6 ;  /* 0x0000000002037211 */ /* 0x000fc800078f30ff */
[----:B------:R-:W-:Y:S02]  /*0110*/  SHF.R.S32.HI R8, RZ, 0x6, R3 ;  /* 0x00000006ff087819 */ /* 0x000fe40000011403 */
[----:B------:R-:W-:Y:S02]  /*0120*/  SHF.R.U32.HI R6, RZ, 0x1f, R11 ;  /* 0x0000001fff067819 */ /* 0x000fe4000001160b */
[----:B------:R-:W-:Y:S01]  /*0130*/  LOP3.LUT R3, R3, 0xffffffc0, RZ, 0xc0, !PT ;  /* 0xffffffc003037812 */ /* 0x000fe200078ec0ff */
[----:B------:R-:W-:Y:S01]  /*0140*/  IMAD.HI R4, R8, 0x15390949, RZ ;  /* 0x1539094908047827 */ /* 0x000fe200078e02ff */
[----:B------:R-:W-:-:S03]  /*0150*/  LEA.HI.SX32 R11, R11, R6, 0x15 ;  /* 0x000000060b0b7211 */ /* 0x000fc600078faaff */
[----:B------:R-:W-:Y:S01]  /*0160*/  IMAD.IADD R26, R0, 0x1, -R3 ;  /* 0x00000001001a7824 */ /* 0x000fe200078e0a03 */
[----:B------:R-:W-:-:S03]  /*0170*/  SHF.R.U32.HI R5, RZ, 0x1f, R4 ;  /* 0x0000001fff057819 */ /* 0x000fc60000011604 */
[----:B------:R-:W-:Y:S01]  /*0180*/  IMAD R3, R11, 0x2000, R26 ;  /* 0x000020000b037824 */ /* 0x000fe200078e021a */
[----:B------:R-:W-:Y:S02]  /*0190*/  LEA.HI.SX32 R7, R4, R5, 0x1b ;  /* 0x0000000504077211 */ /* 0x000fe400078fdaff */
[----:B------:R-:W1:Y:S03]  /*01a0*/  LDC.64 R4, c[0x0][0x220] ;  /* 0x00008800ff047b82 */ /* 0x000e660000000a00 */
[----:B------:R-:W-:-:S04]  /*01b0*/  IMAD R8, R7, -0x182, R8 ;  /* 0xfffffe7e07087824 */ /* 0x000fc800078e0208 */
[C---:B------:R-:W-:Y:S01]  /*01c0*/  VIADD R16, R8.reuse, 0xffffff00 ;  /* 0xffffff0008107836 */ /* 0x040fe20000000000 */
[----:B------:R-:W-:-:S03]  /*01d0*/  LOP3.LUT R7, R8, 0xffffff80, RZ, 0xc0, !PT ;  /* 0xffffff8008077812 */ /* 0x000fc600078ec0ff */
[----:B------:R-:W-:Y:S01]  /*01e0*/  IMAD R3, R16, 0x40, R3 ;  /* 0x0000004010037824 */ /* 0x000fe200078e0203 */
[----:B------:R-:W-:-:S03]  /*01f0*/  ISETP.NE.AND P0, PT, R7, 0x100, PT ;  /* 0x000001000700780c */ /* 0x000fc60003f05270 */
[----:B--2---:R-:W-:Y:S01]  /*0200*/  IMAD.WIDE R6, R3, 0x4, R20 ;  /* 0x0000000403067825 */ /* 0x004fe200078e0214 */
[----:B------:R-:W-:-:S03]  /*0210*/  ISETP.LT.AND P6, PT, R0, 0x18200, !P0 ;  /* 0x000182000000780c */ /* 0x000fc600047c1270 */
[----:B-1----:R-:W-:-:S10]  /*0220*/  IMAD.WIDE R16, R16, 0x4, R4 ;  /* 0x0000000410107825 */ /* 0x002fd400078e0204 */
[----:B------:R-:W2:Y:S04]  /*0230*/  @P6 LDG.E.EL R18, desc[UR4][R16.64] ;  /* 0x0000000410126981 */ /* 0x000ea8000c2e1900 */
[----:B------:R1:W3:Y:S01]  /*0240*/  @P6 LDG.E.128 R12, desc[UR4][R6.64] ;  /* 0x00000004060c6981 */ /* 0x0002e2000c1e1d00 */
[C---:B------:R-:W-:Y:S02]  /*0250*/  VIADD R3, R0.reuse, 0x200 ;  /* 0x0000020000037836 */ /* 0x040fe40000000000 */
[----:B------:R-:W-:Y:S01]  /*0260*/  VIADD R10, R0, 0x200 ;  /* 0x00000200000a7836 */ /* 0x000fe20000000000 */
[----:B------:R-:W4:Y:S02]  /*0270*/  @P6 LDG.E.EL R28, desc[UR4][R16.64] ;  /* 0x00000004101c6981 */ /* 0x000f24000c2e1900 */
[----:B------:R-:W-:-:S04]  /*0280*/  LEA.HI R2, R2, R3, RZ, 0x6 ;  /* 0x0000000302027211 */ /* 0x000fc800078f30ff */
[----:B------:R-:W-:Y:S01]  /*0290*/  SHF.R.S32.HI R2, RZ, 0x6, R2 ;  /* 0x00000006ff027819 */ /* 0x000fe20000011402 */
[----:B------:R-:W-:-:S04]  /*02a0*/  IMAD.HI R19, R0, 0x15390949, RZ ;  /* 0x1539094900137827 */ /* 0x000fc800078e02ff */
[----:B------:R-:W-:-:S04]  /*02b0*/  IMAD.HI R9, R2, 0x15390949, RZ ;  /* 0x1539094902097827 */ /* 0x000fc800078e02ff */
[----:B------:R-:W-:Y:S01]  /*02c0*/  IMAD.HI R23, R10, 0x15390949, RZ ;  /* 0x153909490a177827 */ /* 0x000fe200078e02ff */
[----:B------:R-:W-:Y:S02]  /*02d0*/  SHF.R.U32.HI R10, RZ, 0x1f, R9 ;  /* 0x0000001fff0a7819 */ /* 0x000fe40000011609 */
[----:B------:R-:W-:Y:S02]  /*02e0*/  SHF.R.U32.HI R22, RZ, 0x1f, R19 ;  /* 0x0000001fff167819 */ /* 0x000fe40000011613 */
[----:B------:R-:W-:Y:S02]  /*02f0*/  LEA.HI.SX32 R9, R9, R10, 0x1b ;  /* 0x0000000a09097211 */ /* 0x000fe400078fdaff */
[----:B-1----:R-:W-:Y:S02]  /*0300*/  SHF.R.U32.HI R6, RZ, 0x1f, R23 ;  /* 0x0000001fff067819 */ /* 0x002fe40000011617 */
[----:B------:R-:W-:Y:S01]  /*0310*/  LEA.HI.SX32 R22, R19, R22, 0x15 ;  /* 0x0000001613167211 */ /* 0x000fe200078faaff */
[----:B------:R-:W-:Y:S01]  /*0320*/  IMAD R2, R9, -0x182, R2 ;  /* 0xfffffe7e09027824 */ /* 0x000fe200078e0202 */
[----:B------:R-:W-:Y:S01]  /*0330*/  LEA.HI.SX32 R6, R23, R6, 0x15 ;  /* 0x0000000617067211 */ /* 0x000fe200078faaff */
[----:B------:R-:W-:-:S02]  /*0340*/  IMAD.SHL.U32 R7, R8, 0x40, RZ ;  /* 0x0000004008077824 */ /* 0x000fc400078e00ff */
[----:B------:R-:W-:Y:S02]  /*0350*/  IMAD.SHL.U32 R9, R22, 0x80, RZ ;  /* 0x0000008016097824 */ /* 0x000fe400078e00ff */
[----:B------:R-:W-:Y:S02]  /*0360*/  IMAD.SHL.U32 R19, R6, 0x80, RZ ;  /* 0x0000008006137824 */ /* 0x000fe400078e00ff */
[----:B------:R-:W-:Y:S01]  /*0370*/  IMAD.SHL.U32 R22, R2, 0x40, RZ ;  /* 0x0000004002167824 */ /* 0x000fe200078e00ff */
[----:B------:R-:W-:Y:S02]  /*0380*/  SHF.R.S32.HI R6, RZ, 0x1f, R9 ;  /* 0x0000001fff067819 */ /* 0x000fe40000011409 */
[--C-:B------:R-:W-:Y:S02]  /*0390*/  SHF.R.S32.HI R25, RZ, 0x1f, R19.reuse ;  /* 0x0000001fff197819 */ /* 0x100fe40000011413 */
[----:B------:R-:W-:Y:S01]  /*03a0*/  IADD3 R24, P3, P4, R22, R26, R19 ;  /* 0x0000001a16187210 */ /* 0x000fe20007c7e013 */
[----:B------:R-:W-:Y:S01]  /*03b0*/  IMAD.HI R19, R3, 0x15390949, RZ ;  /* 0x1539094903137827 */ /* 0x000fe200078e02ff */
[----:B------:R-:W-:-:S02]  /*03c0*/  SHF.R.S32.HI R23, RZ, 0x1f, R26 ;  /* 0x0000001fff177819 */ /* 0x000fc4000001141a */
[----:B------:R-:W-:Y:S02]  /*03d0*/  IADD3 R9, P1, P2, R7, R26, R9 ;  /* 0x0000001a07097210 */ /* 0x000fe40007a3e009 */
[----:B------:R-:W-:-:S04]  /*03e0*/  SHF.R.S32.HI R10, RZ, 0x1f, R7 ;  /* 0x0000001fff0a7819 */ /* 0x000fc80000011407 */
[----:B------:R-:W-:Y:S02]  /*03f0*/  IADD3.X R10, R10, R23, R6, P1, P2 ;  /* 0x000000170a0a7210 */ /* 0x000fe40000fe4406 */
[----:B------:R-:W-:-:S04]  /*0400*/  SHF.R.U32.HI R6, RZ, 0x1f, R19 ;  /* 0x0000001fff067819 */ /* 0x000fc80000011613 */
[----:B------:R-:W-:Y:S02]  /*0410*/  LEA.HI.SX32 R19, R19, R6, 0x15 ;  /* 0x0000000613137211 */ /* 0x000fe400078faaff */
[----:B------:R-:W1:Y:S01]  /*0420*/  LDC.64 R6, c[0x0][0x210] ;  /* 0x00008400ff067b82 */ /* 0x000e620000000a00 */
[----:B------:R-:W-:Y:S01]  /*0430*/  SHF.R.S32.HI R22, RZ, 0x1f, R22 ;  /* 0x0000001fff167819 */ /* 0x000fe20000011416 */
[----:B------:R-:W-:Y:S02]  /*0440*/  IMAD.SHL.U32 R27, R2, 0x40, RZ ;  /* 0x00000040021b7824 */ /* 0x000fe400078e00ff */
[----:B------:R-:W-:Y:S01]  /*0450*/  IMAD R26, R19, 0x2000, R26 ;  /* 0x00002000131a7824 */ /* 0x000fe200078e021a */
[----:B------:R-:W-:Y:S01]  /*0460*/  IADD3.X R23, R22, R23, R25, P3, P4 ;  /* 0x0000001716177210 */ /* 0x000fe20001fe8419 */
[----:B------:R-:W-:Y:S02]  /*0470*/  IMAD.MOV.U32 R25, RZ, RZ, RZ ;  /* 0x000000ffff197224 */ /* 0x000fe400078e00ff */
[----:B------:R-:W-:Y:S01]  /*0480*/  IMAD.MOV.U32 R22, RZ, RZ, RZ ;  /* 0x000000ffff167224 */ /* 0x000fe200078e00ff */
[----:B------:R-:W-:Y:S01]  /*0490*/  IADD3 R27, R27, -0x4000, R26 ;  /* 0xffffc0001b1b7810 */ /* 0x000fe20007ffe01a */
[----:B------:R-:W-:Y:S01]  /*04a0*/  IMAD R26, R11, -0x6080, R0 ;  /* 0xffff9f800b1a7824 */ /* 0x000fe200078e0200 */
[----:B------:R-:W-:Y:S01]  /*04b0*/  ISETP.GE.AND P2, PT, R8, 0x100, PT ;  /* 0x000001000800780c */ /* 0x000fe20003f46270 */
[----:B------:R-:W5:Y:S04]  /*04c0*/  @P6 LDG.E.EL R25, desc[UR4][R16.64] ;  /* 0x0000000410196981 */ /* 0x000f68000c2e1900 */
[----:B------:R1:W5:Y:S01]  /*04d0*/  @P6 LDG.E.EL R22, desc[UR4][R16.64] ;  /* 0x0000000410166981 */ /* 0x000362000c2e1900 */
[----:B------:R-:W-:Y:S01]  /*04e0*/  IMAD.WIDE R20, R27, 0x4, R20 ;  /* 0x000000041b147825 */ /* 0x000fe200078e0214 */
[----:B------:R-:W-:-:S03]  /*04f0*/  ISETP.LT.AND P4, PT, R0, 0x18200, !P2 ;  /* 0x000182000000780c */ /* 0x000fc60005781270 */
[----:B------:R-:W-:Y:S02]  /*0500*/  IMAD R27, R11, 0x4000, R26 ;  /* 0x000040000b1b7824 */ /* 0x000fe400078e021a */
[----:B-1----:R-:W-:-:S04]  /*0510*/  IMAD R16, R19, -0x6080, R3 ;  /* 0xffff9f8013107824 */ /* 0x002fc800078e0203 */
[----:B------:R-:W-:Y:S02]  /*0520*/  IMAD R19, R19, 0x4000, R16 ;  /* 0x0000400013137824 */ /* 0x000fe400078e0210 */
[----:B------:R-:W-:Y:S01]  /*0530*/  IMAD.WIDE R26, R27, 0x4, R6 ;  /* 0x000000041b1a7825 */ /* 0x000fe200078e0206 */
[----:B------:R-:W-:-:S03]  /*0540*/  CS2R R16, SRZ ;  /* 0x0000000000107805 */ /* 0x000fc6000001ff00 */
[----:B------:R-:W-:Y:S01]  /*0550*/  IMAD.WIDE R6, R19, 0x4, R6 ;  /* 0x0000000413067825 */ /* 0x000fe200078e0206 */
[----:B------:R-:W-:Y:S02]  /*0560*/  ISETP.GE.AND P3, PT, R0, 0x18200, PT ;  /* 0x000182000000780c */ /* 0x000fe40003f66270 */
[----:B--2---:R-:W-:Y:S02]  /*0570*/  SEL R11, R18, RZ, P6 ;  /* 0x000000ff120b7207 */ /* 0x004fe40003000000 */
[----:B------:R-:W-:-:S06]  /*0580*/  CS2R R18, SRZ ;  /* 0x0000000000127805 */ /* 0x000fcc000001ff00 */
[----:B------:R1:W2:Y:S01]  /*0590*/  @P4 LDG.E.128 R16, desc[UR4][R26.64] ;  /* 0x000000041a104981 */ /* 0x0002a2000c1e1d00 */
[----:B---3--:R-:W-:Y:S02]  /*05a0*/  SEL R12, R12, RZ, P6 ;  /* 0x000000ff0c0c7207 */ /* 0x008fe40003000000 */
[----:B-1----:R-:W-:-:S04]  /*05b0*/  LEA R26, P1, R9, UR6, 0x2 ;  /* 0x00000006091a7c11 */ /* 0x002fc8000f8210ff */
[----:B------:R-:W-:Y:S02]  /*05c0*/  LEA.HI.X R27, R9, UR7, R10, 0x2, P1 ;  /* 0x00000007091b7c11 */ /* 0x000fe400088f140a */
[----:B------:R-:W-:Y:S02]  /*05d0*/  ISETP.GT.AND P1, PT, R8, 0x17f, !P3 ;  /* 0x0000017f0800780c */ /* 0x000fe40005f24270 */
[C---:B------:R-:W-:Y:S01]  /*05e0*/  FSETP.GT.AND P5, PT, R12.reuse, -R11, PT ;  /* 0x8000000b0c00720b */ /* 0x040fe20003fa4000 */
[----:B------:R-:W-:Y:S01]  /*05f0*/  FADD R12, R12, R11 ;  /* 0x0000000b0c0c7221 */ /* 0x000fe20000000000 */
[----:B------:R-:W-:Y:S02]  /*0600*/  CS2R R8, SRZ ;  /* 0x0000000000087805 */ /* 0x000fe4000001ff00 */
[----:B------:R-:W-:-:S07]  /*0610*/  CS2R R10, SRZ ;  /* 0x00000000000a7805 */ /* 0x000fce000001ff00 */
[----:B------:R-:W3:Y:S01]  /*0620*/  @P1 LDG.E.128 R8, desc[UR4][R26.64+-0x18000] ;  /* 0xfe8000041a081981 */ /* 0x000ee2000c1e1d00 */
[----:B------:R-:W-:Y:S02]  /*0630*/  SEL R14, R14, RZ, P6 ;  /* 0x000000ff0e0e7207 */ /* 0x000fe40003000000 */
[----:B------:R-:W-:Y:S02]  /*0640*/  SEL R13, R13, RZ, P6 ;  /* 0x000000ff0d0d7207 */ /* 0x000fe40003000000 */
[----:B----4-:R-:W-:Y:S02]  /*0650*/  SEL R28, R28, RZ, P6 ;  /* 0x000000ff1c1c7207 */ /* 0x010fe40003000000 */
[----:B------:R-:W-:Y:S01]  /*0660*/  SEL R15, R15, RZ, P6 ;  /* 0x000000ff0f0f7207 */ /* 0x000fe20003000000 */
[----:B------:R-:W-:Y:S01]  /*0670*/  @!P5 FMUL R12, R12, 0.10000000149011611938 ;  /* 0x3dcccccd0c0cd820 */ /* 0x000fe20000400000 */
[----:B------:R-:W-:Y:S02]  /*0680*/  FSETP.GT.AND P5, PT, R13, -R28, PT ;  /* 0x8000001c0d00720b */ /* 0x000fe40003fa4000 */
[----:B-----5:R-:W-:-:S02]  /*0690*/  SEL R25, R25, RZ, P6 ;  /* 0x000000ff19197207 */ /* 0x020fc40003000000 */
[----:B--2---:R-:W-:Y:S02]  /*06a0*/  SEL R16, R16, RZ, P4 ;  /* 0x000000ff10107207 */ /* 0x004fe40002000000 */
[----:B------:R-:W-:Y:S02]  /*06b0*/  SEL R17, R17, RZ, P4 ;  /* 0x000000ff11117207 */ /* 0x000fe40002000000 */
[----:B------:R-:W-:Y:S02]  /*06c0*/  SEL R18, R18, RZ, P4 ;  /* 0x000000ff12127207 */ /* 0x000fe40002000000 */
[----:B------:R-:W-:Y:S02]  /*06d0*/  SEL R19, R19, RZ, P4 ;  /* 0x000000ff13137207 */ /* 0x000fe40002000000 */
[----:B---3--:R-:W-:Y:S02]  /*06e0*/  SEL R29, R8, RZ, P1 ;  /* 0x000000ff081d7207 */ /* 0x008fe40000800000 */
[----:B------:R-:W-:-:S02]  /*06f0*/  SEL R8, R22, RZ, P6 ;  /* 0x000000ff16087207 */ /* 0x000fc40003000000 */
[C---:B------:R-:W-:Y:S01]  /*0700*/  FSETP.GT.AND P6, PT, R14.reuse, -R25, PT ;  /* 0x800000190e00720b */ /* 0x040fe20003fc4000 */
[----:B------:R-:W-:Y:S01]  /*0710*/  FADD R22, R14, R25 ;  /* 0x000000190e167221 */ /* 0x000fe20000000000 */
[----:B------:R-:W-:Y:S02]  /*0720*/  LOP3.LUT R14, R2, 0xffffff80, RZ, 0xc0, !PT ;  /* 0xffffff80020e7812 */ /* 0x000fe400078ec0ff */
[----:B------:R-:W-:Y:S01]  /*0730*/  @P2 SEL R16, R12, R29, !P0 ;  /* 0x0000001d0c102207 */ /* 0x000fe20004000000 */
[----:B------:R-:W-:Y:S01]  /*0740*/  FADD R12, R13, R28 ;  /* 0x0000001c0d0c7221 */ /* 0x000fe20000000000 */
[----:B------:R-:W-:Y:S02]  /*0750*/  FSETP.GT.AND P4, PT, R15, -R8, PT ;  /* 0x800000080f00720b */ /* 0x000fe40003f84000 */
[----:B------:R-:W-:Y:S02]  /*0760*/  SEL R13, R9, RZ, P1 ;  /* 0x000000ff090d7207 */ /* 0x000fe40000800000 */
[----:B------:R-:W-:-:S02]  /*0770*/  SEL R25, R10, RZ, P1 ;  /* 0x000000ff0a197207 */ /* 0x000fc40000800000 */
[----:B------:R-:W-:Y:S02]  /*0780*/  SEL R26, R11, RZ, P1 ;  /* 0x000000ff0b1a7207 */ /* 0x000fe40000800000 */
[----:B------:R-:W-:Y:S01]  /*0790*/  ISETP.NE.AND P1, PT, R14, 0x100, PT ;  /* 0x000001000e00780c */ /* 0x000fe20003f25270 */
[----:B------:R-:W-:Y:S01]  /*07a0*/  @!P6 FMUL R22, R22, 0.10000000149011611938 ;  /* 0x3dcccccd1616e820 */ /* 0x000fe20000400000 */
[----:B------:R-:W-:Y:S02]  /*07b0*/  FADD R27, R15, R8 ;  /* 0x000000080f1b7221 */ /* 0x000fe40000000000 */
[----:B------:R-:W-:Y:S01]  /*07c0*/  ISETP.LT.AND P6, PT, R3, 0x18200, !P1 ;  /* 0x000182000300780c */ /* 0x000fe20004fc1270 */
[----:B------:R-:W-:Y:S01]  /*07d0*/  @!P5 FMUL R12, R12, 0.10000000149011611938 ;  /* 0x3dcccccd0c0cd820 */ /* 0x000fe20000400000 */
[----:B------:R-:W-:Y:S01]  /*07e0*/  LEA R28, P5, R24, UR6, 0x2 ;  /* 0x00000006181c7c11 */ /* 0x000fe2000f8a10ff */
[----:B------:R-:W-:Y:S01]  /*07f0*/  @!P4 FMUL R27, R27, 0.10000000149011611938 ;  /* 0x3dcccccd1b1bc820 */ /* 0x000fe20000400000 */
[----:B------:R-:W-:-:S02]  /*0800*/  CS2R R8, SRZ ;  /* 0x0000000000087805 */ /* 0x000fc4000001ff00 */
[----:B------:R-:W-:Y:S02]  /*0810*/  ISETP.GE.AND P4, PT, R3, 0x18200, PT ;  /* 0x000182000300780c */ /* 0x000fe40003f86270 */
[----:B------:R-:W-:Y:S02]  /*0820*/  CS2R R10, SRZ ;  /* 0x00000000000a7805 */ /* 0x000fe4000001ff00 */
[----:B------:R-:W-:Y:S02]  /*0830*/  LEA.HI.X R29, R24, UR7, R23, 0x2, P5 ;  /* 0x00000007181d7c11 */ /* 0x000fe4000a8f1417 */
[----:B------:R-:W-:Y:S02]  /*0840*/  ISETP.GT.AND P5, PT, R2, 0x17f, !P4 ;  /* 0x0000017f0200780c */ /* 0x000fe400067a4270 */
[----:B------:R1:W2:Y:S01]  /*0850*/  @P6 LDG.E.128 R8, desc[UR4][R20.64] ;  /* 0x0000000414086981 */ /* 0x0002a2000c1e1d00 */
[----:B------:R-:W-:Y:S02]  /*0860*/  @P2 SEL R17, R12, R13, !P0 ;  /* 0x0000000d0c112207 */ /* 0x000fe40004000000 */
[----:B------:R-:W-:-:S02]  /*0870*/  CS2R R12, SRZ ;  /* 0x00000000000c7805 */ /* 0x000fc4000001ff00 */
[----:B------:R-:W-:Y:S02]  /*0880*/  CS2R R14, SRZ ;  /* 0x00000000000e7805 */ /* 0x000fe4000001ff00 */
[----:B------:R-:W-:Y:S02]  /*0890*/  @P2 SEL R18, R22, R25, !P0 ;  /* 0x0000001916122207 */ /* 0x000fe40004000000 */
[----:B------:R-:W-:Y:S02]  /*08a0*/  @P2 SEL R19, R27, R26, !P0 ;  /* 0x0000001a1b132207 */ /* 0x000fe40004000000 */
[----:B------:R-:W3:Y:S01]  /*08b0*/  @P5 LDG.E.128 R12, desc[UR4][R28.64+-0x18000] ;  /* 0xfe8000041c0c5981 */ /* 0x000ee2000c1e1d00 */
[C---:B-1----:R-:W-:Y:S01]  /*08c0*/  IMAD.WIDE R20, R2.reuse, 0x4, R4 ;  /* 0x0000000402147825 */ /* 0x042fe200078e0204 */
[----:B------:R-:W-:Y:S02]  /*08d0*/  CS2R R4, SRZ ;  /* 0x0000000000047805 */ /* 0x000fe4000001ff00 */
[----:B------:R-:W-:Y:S01]  /*08e0*/  ISETP.GE.AND P0, PT, R2, 0x100, PT ;  /* 0x000001000200780c */ /* 0x000fe20003f06270 */
[----:B------:R-:W-:Y:S01]  /*08f0*/  IMAD.MOV.U32 R24, RZ, RZ, RZ ;  /* 0x000000ffff187224 */ /* 0x000fe200078e00ff */
[----:B------:R-:W-:Y:S01]  /*0900*/  CS2R R22, SRZ ;  /* 0x0000000000167805 */ /* 0x000fe2000001ff00 */
[----:B------:R-:W1:Y:S01]  /*0910*/  LDC.64 R26, c[0x0][0x230] ;  /* 0x00008c00ff1a7b82 */ /* 0x000e620000000a00 */
[----:B------:R-:W4:Y:S01]  /*0920*/  @P6 LDG.E.EL R4, desc[UR4][R20.64+-0x400] ;  /* 0xfffc000414046981 */ /* 0x000f22000c2e1900 */
[----:B------:R-:W-:-:S03]  /*0930*/  IMAD.MOV.U32 R2, RZ, RZ, RZ ;  /* 0x000000ffff027224 */ /* 0x000fc600078e00ff */
[----:B------:R-:W5:Y:S04]  /*0940*/  @P6 LDG.E.EL R5, desc[UR4][R20.64+-0x400] ;  /* 0xfffc000414056981 */ /* 0x000f68000c2e1900 */
[----:B------:R-:W5:Y:S04]  /*0950*/  @P6 LDG.E.EL R24, desc[UR4][R20.64+-0x400] ;  /* 0xfffc000414186981 */ /* 0x000f68000c2e1900 */
[----:B------:R1:W5:Y:S01]  /*0960*/  @P6 LDG.E.EL R2, desc[UR4][R20.64+-0x400] ;  /* 0xfffc000414026981 */ /* 0x000362000c2e1900 */
[----:B------:R-:W-:Y:S02]  /*0970*/  ISETP.LT.AND P2, PT, R3, 0x18200, !P0 ;  /* 0x000182000300780c */ /* 0x000fe40004741270 */
[----:B-1----:R-:W-:-:S11]  /*0980*/  CS2R R20, SRZ ;  /* 0x0000000000147805 */ /* 0x002fd6000001ff00 */
[----:B------:R-:W5:Y:S01]  /*0990*/  @P2 LDG.E.128 R20, desc[UR4][R6.64] ;  /* 0x0000000406142981 */ /* 0x000f62000c1e1d00 */
[----:B------:R-:W-:-:S05]  /*09a0*/  IMAD.WIDE R26, R0, 0x4, R26 ;  /* 0x00000004001a7825 */ /* 0x000fca00078e021a */
[----:B------:R1:W-:Y:S01]  /*09b0*/  @!P3 STG.E.128 desc[UR4][R26.64], R16 ;  /* 0x000000101a00b986 */ /* 0x0003e2000c101d04 */
[----:B--2---:R-:W-:Y:S02]  /*09c0*/  SEL R8, R8, RZ, P6 ;  /* 0x000000ff08087207 */ /* 0x004fe40003000000 */
[----:B---3--:R-:W-:Y:S02]  /*09d0*/  SEL R12, R12, RZ, P5 ;  /* 0x000000ff0c0c7207 */ /* 0x008fe40002800000 */
[----:B------:R-:W-:Y:S02]  /*09e0*/  SEL R13, R13, RZ, P5 ;  /* 0x000000ff0d0d7207 */ /* 0x000fe40002800000 */
[----:B------:R-:W-:Y:S02]  /*09f0*/  SEL R14, R14, RZ, P5 ;  /* 0x000000ff0e0e7207 */ /* 0x000fe40002800000 */
[----:B----4-:R-:W-:Y:S02]  /*0a00*/  SEL R3, R4, RZ, P6 ;  /* 0x000000ff04037207 */ /* 0x010fe40003000000 */
[----:B------:R-:W-:-:S02]  /*0a10*/  SEL R15, R15, RZ, P5 ;  /* 0x000000ff0f0f7207 */ /* 0x000fc40002800000 */
[C---:B------:R-:W-:Y:S01]  /*0a20*/  FSETP.GT.AND P5, PT, R8.reuse, -R3, PT ;  /* 0x800000030800720b */ /* 0x040fe20003fa4000 */
[----:B------:R-:W-:Y:S01]  /*0a30*/  FADD R3, R8, R3 ;  /* 0x0000000308037221 */ /* 0x000fe20000000000 */
[----:B-----5:R-:W-:Y:S02]  /*0a40*/  SEL R0, R5, RZ, P6 ;  /* 0x000000ff05007207 */ /* 0x020fe40003000000 */
[----:B------:R-:W-:Y:S02]  /*0a50*/  SEL R9, R9, RZ, P6 ;  /* 0x000000ff09097207 */ /* 0x000fe40003000000 */
[----:B------:R-:W-:Y:S02]  /*0a60*/  SEL R10, R10, RZ, P6 ;  /* 0x000000ff0a0a7207 */ /* 0x000fe40003000000 */
[----:B------:R-:W-:Y:S02]  /*0a70*/  SEL R5, R24, RZ, P6 ;  /* 0x000000ff18057207 */ /* 0x000fe40003000000 */
[----:B------:R-:W-:-:S02]  /*0a80*/  SEL R11, R11, RZ, P6 ;  /* 0x000000ff0b0b7207 */ /* 0x000fc40003000000 */
[----:B------:R-:W-:Y:S01]  /*0a90*/  SEL R2, R2, RZ, P6 ;  /* 0x000000ff02027207 */ /* 0x000fe20003000000 */
[----:B------:R-:W-:Y:S01]  /*0aa0*/  @!P5 FMUL R3, R3, 0.10000000149011611938 ;  /* 0x3dcccccd0303d820 */ /* 0x000fe20000400000 */
[----:B------:R-:W-:Y:S02]  /*0ab0*/  FSETP.GT.AND P6, PT, R9, -R0, PT ;  /* 0x800000000900720b */ /* 0x000fe40003fc4000 */
[C---:B------:R-:W-:Y:S02]  /*0ac0*/  FSETP.GT.AND P3, PT, R10.reuse, -R5, PT ;  /* 0x800000050a00720b */ /* 0x040fe40003f64000 */
[----:B------:R-:W-:Y:S01]  /*0ad0*/  FSETP.GT.AND P5, PT, R11, -R2, PT ;  /* 0x800000020b00720b */ /* 0x000fe20003fa4000 */
[----:B------:R-:W-:Y:S01]  /*0ae0*/  FADD R0, R9, R0 ;  /* 0x0000000009007221 */ /* 0x000fe20000000000 */
[----:B------:R-:W-:Y:S01]  /*0af0*/  FADD R5, R10, R5 ;  /* 0x000000050a057221 */ /* 0x000fe20000000000 */
[----:B------:R-:W-:-:S06]  /*0b00*/  FADD R2, R11, R2 ;  /* 0x000000020b027221 */ /* 0x000fcc0000000000 */
[----:B------:R-:W-:Y:S02]  /*0b10*/  @!P6 FMUL R0, R0, 0.10000000149011611938 ;  /* 0x3dcccccd0000e820 */ /* 0x000fe40000400000 */
[----:B------:R-:W-:Y:S02]  /*0b20*/  @!P3 FMUL R5, R5, 0.10000000149011611938 ;  /* 0x3dcccccd0505b820 */ /* 0x000fe40000400000 */
[----:B------:R-:W-:Y:S01]  /*0b30*/  @!P5 FMUL R2, R2, 0.10000000149011611938 ;  /* 0x3dcccccd0202d820 */ /* 0x000fe20000400000 */
[----:B------:R-:W-:Y:S02]  /*0b40*/  SEL R20, R20, RZ, P2 ;  /* 0x000000ff14147207 */ /* 0x000fe40001000000 */
[----:B------:R-:W-:Y:S02]  /*0b50*/  SEL R21, R21, RZ, P2 ;  /* 0x000000ff15157207 */ /* 0x000fe40001000000 */
[----:B------:R-:W-:Y:S02]  /*0b60*/  SEL R22, R22, RZ, P2 ;  /* 0x000000ff16167207 */ /* 0x000fe40001000000 */
[----:B------:R-:W-:-:S02]  /*0b70*/  SEL R23, R23, RZ, P2 ;  /* 0x000000ff17177207 */ /* 0x000fc40001000000 */
[----:B------:R-:W-:Y:S02]  /*0b80*/  @P0 SEL R20, R3, R12, !P1 ;  /* 0x0000000c03140207 */ /* 0x000fe40004800000 */
[----:B------:R-:W-:Y:S02]  /*0b90*/  @P0 SEL R21, R0, R13, !P1 ;  /* 0x0000000d00150207 */ /* 0x000fe40004800000 */
[----:B------:R-:W-:Y:S02]  /*0ba0*/  @P0 SEL R22, R5, R14, !P1 ;  /* 0x0000000e05160207 */ /* 0x000fe40004800000 */
[----:B------:R-:W-:Y:S01]  /*0bb0*/  @P0 SEL R23, R2, R15, !P1 ;  /* 0x0000000f02170207 */ /* 0x000fe20004800000 */
[----:B-1----:R-:W-:Y:S06]  /*0bc0*/  @P4 EXIT ;  /* 0x000000000000494d */ /* 0x002fec0003800000 */
[----:B------:R-:W-:Y:S01]  /*0bd0*/  STG.E.128 desc[UR4][R26.64+0x800], R20 ;  /* 0x000800141a007986 */ /* 0x000fe2000c101d04 */
[----:B------:R-:W-:Y:S05]  /*0be0*/  EXIT ;  /* 0x000000000000794d */ /* 0x000fea0003800000 */
.L_x_0:
[----:B------:R-:W-:-:S00]  /*0bf0*/  BRA `(.L_x_0) ;  /* 0xfffffffc00fc7947 */ /* 0x000fc0000383ffff */
[----:B------:R-:W-:-:S00]  /*0c00*/  NOP ;  /* 0x0000000000007918 */ /* 0x000fc00000000000 */
[----:B------:R-:W-:-:S00]  /*0c10*/  NOP ;  /* 0x0000000000007918 */ /* 0x000fc00000000000 */
[----:B------:R-:W-:-:S00]  /*0c20*/  NOP ;  /* 0x0000000000007918 */ /* 0x000fc00000000000 */
[----:B------:R-:W-:-:S00]  /*0c30*/  NOP ;  /* 0x0000000000007918 */ /* 0x000fc00000000000 */
[----:B------:R-:W-:-:S00]  /*0c40*/  NOP ;  /* 0x0000000000007918 */ /* 0x000fc00000000000 */
[----:B------:R-:W-:-:S00]  /*0c50*/  NOP ;  /* 0x0000000000007918 */ /* 0x000fc00000000000 */
[----:B------:R-:W-:-:S00]  /*0c60*/  NOP ;  /* 0x0000000000007918 */ /* 0x000fc00000000000 */
[----:B------:R-:W-:-:S00]  /*0c70*/  NOP ;  /* 0x0000000000007918 */ /* 0x000fc00000000000 */
.L_x_1:


//--------------------- .nv.constant0.triton_poi_fused_cat_14 --------------------------
	.section	.nv.constant0.triton_poi_fused_cat_14,"a",@progbits
	.sectionflags	@""
	.align	4
.nv.constant0.triton_poi_fused_cat_14:
	.zero		572
